//
// Generated by NVIDIA NVVM Compiler
//
// Compiler Build ID: CL-36424714
// Cuda compilation tools, release 13.0, V13.0.88
// Based on NVVM 20.0.0
//

.version 9.0
.target sm_100
.address_size 64

	// .globl	_Z10gemmKernelPKfS0_Pfiiijjffbb
.extern .func  (.param .b32 func_retval0) vprintf
(
	.param .b64 vprintf_param_0,
	.param .b64 vprintf_param_1
)
;
.extern .shared .align 16 .b8 Ads_Bds[];
.global .align 1 .b8 $str[49] = {87, 65, 82, 78, 73, 78, 71, 58, 32, 98, 108, 111, 99, 107, 68, 105, 109, 46, 120, 32, 109, 117, 115, 116, 32, 98, 101, 32, 101, 113, 117, 97, 108, 32, 116, 111, 32, 98, 108, 111, 99, 107, 68, 105, 109, 46, 121, 10};

.visible .entry _Z10gemmKernelPKfS0_Pfiiijjffbb(
	.param .u64 .ptr .align 1 _Z10gemmKernelPKfS0_Pfiiijjffbb_param_0,
	.param .u64 .ptr .align 1 _Z10gemmKernelPKfS0_Pfiiijjffbb_param_1,
	.param .u64 .ptr .align 1 _Z10gemmKernelPKfS0_Pfiiijjffbb_param_2,
	.param .u32 _Z10gemmKernelPKfS0_Pfiiijjffbb_param_3,
	.param .u32 _Z10gemmKernelPKfS0_Pfiiijjffbb_param_4,
	.param .u32 _Z10gemmKernelPKfS0_Pfiiijjffbb_param_5,
	.param .u32 _Z10gemmKernelPKfS0_Pfiiijjffbb_param_6,
	.param .u32 _Z10gemmKernelPKfS0_Pfiiijjffbb_param_7,
	.param .f32 _Z10gemmKernelPKfS0_Pfiiijjffbb_param_8,
	.param .f32 _Z10gemmKernelPKfS0_Pfiiijjffbb_param_9,
	.param .u8 _Z10gemmKernelPKfS0_Pfiiijjffbb_param_10,
	.param .u8 _Z10gemmKernelPKfS0_Pfiiijjffbb_param_11
)
{
	.reg .pred 	%p<21>;
	.reg .b16 	%rs<3>;
	.reg .b32 	%r<107>;
	.reg .b32 	%f<88>;
	.reg .b64 	%rd<15>;

	ld.param.u64 	%rd3, [_Z10gemmKernelPKfS0_Pfiiijjffbb_param_0];
	ld.param.u64 	%rd4, [_Z10gemmKernelPKfS0_Pfiiijjffbb_param_1];
	ld.param.u64 	%rd5, [_Z10gemmKernelPKfS0_Pfiiijjffbb_param_2];
	ld.param.u32 	%r36, [_Z10gemmKernelPKfS0_Pfiiijjffbb_param_3];
	ld.param.u32 	%r37, [_Z10gemmKernelPKfS0_Pfiiijjffbb_param_4];
	ld.param.u32 	%r38, [_Z10gemmKernelPKfS0_Pfiiijjffbb_param_5];
	ld.param.u32 	%r39, [_Z10gemmKernelPKfS0_Pfiiijjffbb_param_6];
	ld.param.f32 	%f19, [_Z10gemmKernelPKfS0_Pfiiijjffbb_param_8];
	ld.param.f32 	%f20, [_Z10gemmKernelPKfS0_Pfiiijjffbb_param_9];
	ld.param.s8 	%rs1, [_Z10gemmKernelPKfS0_Pfiiijjffbb_param_10];
	ld.param.s8 	%rs2, [_Z10gemmKernelPKfS0_Pfiiijjffbb_param_11];
	mov.u32 	%r1, %ntid.x;
	mov.u32 	%r40, %ntid.y;
	setp.eq.s32 	%p1, %r1, %r40;
	@%p1 bra 	$L__BB0_2;
	mov.u64 	%rd6, $str;
	cvta.global.u64 	%rd7, %rd6;
	{ // callseq 0, 0
	.param .b64 param0;
	st.param.b64 	[param0], %rd7;
	.param .b64 param1;
	st.param.b64 	[param1], 0;
	.param .b32 retval0;
	call.uni (retval0), 
	vprintf, 
	(
	param0, 
	param1
	);
	ld.param.b32 	%r41, [retval0];
	} // callseq 0
	bra.uni 	$L__BB0_24;
$L__BB0_2:
	mov.u32 	%r43, %ctaid.y;
	mov.u32 	%r2, %tid.y;
	mad.lo.s32 	%r3, %r43, %r1, %r2;
	mov.u32 	%r44, %ctaid.x;
	mov.u32 	%r4, %tid.x;
	mad.lo.s32 	%r5, %r44, %r1, %r4;
	add.s32 	%r45, %r1, %r38;
	add.s32 	%r6, %r45, -1;
	setp.gt.u32 	%p2, %r1, %r6;
	mov.f32 	%f86, 0f00000000;
	@%p2 bra 	$L__BB0_22;
	shl.b32 	%r47, %r39, 2;
	mov.u32 	%r48, Ads_Bds;
	add.s32 	%r7, %r48, %r47;
	mul.lo.s32 	%r8, %r2, %r1;
	add.s32 	%r49, %r8, %r4;
	shl.b32 	%r50, %r49, 2;
	add.s32 	%r9, %r48, %r50;
	mul.lo.s32 	%r10, %r38, %r3;
	add.s32 	%r11, %r7, %r50;
	mul.lo.s32 	%r12, %r38, %r5;
	and.b32  	%r13, %r1, 7;
	and.b32  	%r14, %r1, 2040;
	div.u32 	%r51, %r6, %r1;
	max.u32 	%r15, %r51, 1;
	shl.b32 	%r52, %r4, 2;
	add.s32 	%r53, %r52, %r47;
	add.s32 	%r16, %r48, %r53;
	shl.b32 	%r17, %r1, 5;
	shl.b32 	%r54, %r8, 2;
	add.s32 	%r55, %r54, %r48;
	add.s32 	%r18, %r55, 16;
	shl.b32 	%r19, %r1, 2;
	cvta.to.global.u64 	%rd1, %rd3;
	cvta.to.global.u64 	%rd2, %rd4;
	mov.f32 	%f86, 0f00000000;
	mov.b32 	%r100, 0;
$L__BB0_4:
	setp.ge.s32 	%p3, %r3, %r36;
	mov.f32 	%f77, 0f00000000;
	@%p3 bra 	$L__BB0_7;
	mad.lo.s32 	%r21, %r100, %r1, %r4;
	setp.ge.u32 	%p4, %r21, %r38;
	@%p4 bra 	$L__BB0_7;
	setp.eq.s16 	%p5, %rs1, 0;
	mad.lo.s32 	%r56, %r21, %r36, %r3;
	add.s32 	%r57, %r21, %r10;
	selp.b32 	%r58, %r57, %r56, %p5;
	mul.wide.u32 	%rd8, %r58, 4;
	add.s64 	%rd9, %rd1, %rd8;
	ld.global.f32 	%f77, [%rd9];
$L__BB0_7:
	setp.ge.s32 	%p6, %r5, %r37;
	st.shared.f32 	[%r9], %f77;
	mov.f32 	%f78, 0f00000000;
	@%p6 bra 	$L__BB0_10;
	mad.lo.s32 	%r22, %r100, %r1, %r2;
	setp.ge.u32 	%p7, %r22, %r38;
	@%p7 bra 	$L__BB0_10;
	setp.eq.s16 	%p8, %rs2, 0;
	add.s32 	%r59, %r22, %r12;
	mad.lo.s32 	%r60, %r22, %r37, %r5;
	selp.b32 	%r61, %r60, %r59, %p8;
	mul.wide.u32 	%rd10, %r61, 4;
	add.s64 	%rd11, %rd2, %rd10;
	ld.global.f32 	%f78, [%rd11];
$L__BB0_10:
	setp.lt.u32 	%p9, %r1, 8;
	st.shared.f32 	[%r11], %f78;
	bar.sync 	0;
	mov.b32 	%r105, 0;
	@%p9 bra 	$L__BB0_13;
	and.b32  	%r63, %r1, -8;
	neg.s32 	%r103, %r63;
	mov.u32 	%r101, %r18;
	mov.u32 	%r102, %r16;
$L__BB0_12:
	.pragma "nounroll";
	ld.shared.f32 	%f28, [%r101+-16];
	ld.shared.f32 	%f29, [%r102];
	fma.rn.f32 	%f30, %f28, %f29, %f86;
	ld.shared.f32 	%f31, [%r101+-12];
	add.s32 	%r64, %r102, %r19;
	ld.shared.f32 	%f32, [%r64];
	fma.rn.f32 	%f33, %f31, %f32, %f30;
	ld.shared.f32 	%f34, [%r101+-8];
	add.s32 	%r65, %r64, %r19;
	ld.shared.f32 	%f35, [%r65];
	fma.rn.f32 	%f36, %f34, %f35, %f33;
	ld.shared.f32 	%f37, [%r101+-4];
	add.s32 	%r66, %r65, %r19;
	ld.shared.f32 	%f38, [%r66];
	fma.rn.f32 	%f39, %f37, %f38, %f36;
	ld.shared.f32 	%f40, [%r101];
	add.s32 	%r67, %r66, %r19;
	ld.shared.f32 	%f41, [%r67];
	fma.rn.f32 	%f42, %f40, %f41, %f39;
	ld.shared.f32 	%f43, [%r101+4];
	add.s32 	%r68, %r67, %r19;
	ld.shared.f32 	%f44, [%r68];
	fma.rn.f32 	%f45, %f43, %f44, %f42;
	ld.shared.f32 	%f46, [%r101+8];
	add.s32 	%r69, %r68, %r19;
	ld.shared.f32 	%f47, [%r69];
	fma.rn.f32 	%f48, %f46, %f47, %f45;
	ld.shared.f32 	%f49, [%r101+12];
	add.s32 	%r70, %r69, %r19;
	ld.shared.f32 	%f50, [%r70];
	fma.rn.f32 	%f86, %f49, %f50, %f48;
	add.s32 	%r103, %r103, 8;
	add.s32 	%r102, %r102, %r17;
	add.s32 	%r101, %r101, 32;
	setp.ne.s32 	%p10, %r103, 0;
	mov.u32 	%r105, %r14;
	@%p10 bra 	$L__BB0_12;
$L__BB0_13:
	setp.eq.s32 	%p11, %r13, 0;
	@%p11 bra 	$L__BB0_21;
	add.s32 	%r71, %r13, -1;
	setp.lt.u32 	%p12, %r71, 3;
	@%p12 bra 	$L__BB0_16;
	add.s32 	%r72, %r105, %r8;
	shl.b32 	%r73, %r72, 2;
	mov.u32 	%r74, Ads_Bds;
	add.s32 	%r75, %r74, %r73;
	ld.shared.f32 	%f52, [%r75];
	mad.lo.s32 	%r76, %r105, %r1, %r4;
	shl.b32 	%r77, %r76, 2;
	add.s32 	%r78, %r7, %r77;
	ld.shared.f32 	%f53, [%r78];
	fma.rn.f32 	%f54, %f52, %f53, %f86;
	ld.shared.f32 	%f55, [%r75+4];
	add.s32 	%r79, %r78, %r19;
	ld.shared.f32 	%f56, [%r79];
	fma.rn.f32 	%f57, %f55, %f56, %f54;
	ld.shared.f32 	%f58, [%r75+8];
	add.s32 	%r80, %r79, %r19;
	ld.shared.f32 	%f59, [%r80];
	fma.rn.f32 	%f60, %f58, %f59, %f57;
	ld.shared.f32 	%f61, [%r75+12];
	add.s32 	%r81, %r80, %r19;
	ld.shared.f32 	%f62, [%r81];
	fma.rn.f32 	%f86, %f61, %f62, %f60;
	add.s32 	%r105, %r105, 4;
$L__BB0_16:
	and.b32  	%r82, %r1, 3;
	setp.eq.s32 	%p13, %r82, 0;
	@%p13 bra 	$L__BB0_21;
	setp.eq.s32 	%p14, %r82, 1;
	@%p14 bra 	$L__BB0_19;
	add.s32 	%r83, %r105, %r8;
	shl.b32 	%r84, %r83, 2;
	mov.u32 	%r85, Ads_Bds;
	add.s32 	%r86, %r85, %r84;
	ld.shared.f32 	%f64, [%r86];
	mad.lo.s32 	%r87, %r105, %r1, %r4;
	shl.b32 	%r88, %r87, 2;
	add.s32 	%r89, %r7, %r88;
	ld.shared.f32 	%f65, [%r89];
	fma.rn.f32 	%f66, %f64, %f65, %f86;
	ld.shared.f32 	%f67, [%r86+4];
	add.s32 	%r90, %r89, %r19;
	ld.shared.f32 	%f68, [%r90];
	fma.rn.f32 	%f86, %f67, %f68, %f66;
	add.s32 	%r105, %r105, 2;
$L__BB0_19:
	and.b32  	%r91, %r1, 1;
	setp.eq.b32 	%p15, %r91, 1;
	not.pred 	%p16, %p15;
	@%p16 bra 	$L__BB0_21;
	add.s32 	%r92, %r105, %r8;
	shl.b32 	%r93, %r92, 2;
	mov.u32 	%r94, Ads_Bds;
	add.s32 	%r95, %r94, %r93;
	ld.shared.f32 	%f69, [%r95];
	mad.lo.s32 	%r96, %r105, %r1, %r4;
	shl.b32 	%r97, %r96, 2;
	add.s32 	%r98, %r7, %r97;
	ld.shared.f32 	%f70, [%r98];
	fma.rn.f32 	%f86, %f69, %f70, %f86;
$L__BB0_21:
	bar.sync 	0;
	add.s32 	%r100, %r100, 1;
	setp.ne.s32 	%p17, %r100, %r15;
	@%p17 bra 	$L__BB0_4;
$L__BB0_22:
	setp.ge.s32 	%p18, %r3, %r36;
	setp.ge.s32 	%p19, %r5, %r37;
	or.pred  	%p20, %p18, %p19;
	@%p20 bra 	$L__BB0_24;
	mad.lo.s32 	%r99, %r37, %r3, %r5;
	cvta.to.global.u64 	%rd12, %rd5;
	mul.wide.s32 	%rd13, %r99, 4;
	add.s64 	%rd14, %rd12, %rd13;
	ld.global.f32 	%f71, [%rd14];
	mul.f32 	%f72, %f20, %f71;
	fma.rn.f32 	%f73, %f19, %f86, %f72;
	st.global.f32 	[%rd14], %f73;
$L__BB0_24:
	ret;

}


// ===== COMPILED SASS (sm_100) =====

	.target	sm_100

	.elftype	@"ET_EXEC"


//--------------------- .note.nv.tkinfo           --------------------------
	.section	.note.nv.tkinfo,"",@"SHT_NOTE"
	.sectionflags	@"SHF_NOTE_NV_TKINFO"
	.tkinfo
        /*0018*/ 	.word	0x00000002
        /*0030*/ 	.string	""
        /*0030*/ 	.string	"ptxas"
        /*0030*/ 	.string	"Cuda compilation tools, release 13.0, V13.0.88"
        /*0030*/ 	.string	"Build cuda_13.0.r13.0/compiler.36424714_0"
        /*0030*/ 	.string	"-arch sm_100 -m 64 "



//--------------------- .note.nv.cuinfo           --------------------------
	.section	.note.nv.cuinfo,"",@"SHT_NOTE"
	.sectionflags	@"SHF_NOTE_NV_CUINFO"
        /*0018*/ 	.short	0x0002
        /*001a*/ 	.short	0x0064
        /*001c*/ 	.short	0x0082
	.zero		2


//--------------------- .nv.info                  --------------------------
	.section	.nv.info,"",@"SHT_CUDA_INFO"
	.align	4


	//----- nvinfo : EIATTR_REGCOUNT
	.align		4
        /*0000*/ 	.byte	0x04, 0x2f
        /*0002*/ 	.short	(.L_2 - .L_1)
	.align		4
.L_1:
        /*0004*/ 	.word	index@(_Z10gemmKernelPKfS0_Pfiiijjffbb)
        /*0008*/ 	.word	0x00000020


	//----- nvinfo : EIATTR_FRAME_SIZE
	.align		4
.L_2:
        /*000c*/ 	.byte	0x04, 0x11
        /*000e*/ 	.short	(.L_4 - .L_3)
	.align		4
.L_3:
        /*0010*/ 	.word	index@(_Z10gemmKernelPKfS0_Pfiiijjffbb)
        /*0014*/ 	.word	0x00000000


	//----- nvinfo : EIATTR_MIN_STACK_SIZE
	.align		4
.L_4:
        /*0018*/ 	.byte	0x04, 0x12
        /*001a*/ 	.short	(.L_6 - .L_5)
	.align		4
.L_5:
        /*001c*/ 	.word	index@(_Z10gemmKernelPKfS0_Pfiiijjffbb)
        /*0020*/ 	.word	0x00000000
.L_6:


//--------------------- .nv.compat                --------------------------
	.section	.nv.compat,"",@"SHT_CUDA_COMPAT_INFO"
	.align	4
        /*0000*/ 	.byte	0x02, 0x09, 0x00, 0x00, 0x02, 0x02, 0x01, 0x00, 0x02, 0x05, 0x05, 0x00, 0x03, 0x07, 0x01, 0x01
        /*0010*/ 	.byte	0x02, 0x03, 0x00, 0x00, 0x02, 0x06, 0x01, 0x00, 0x04, 0x0b, 0x08, 0x00, 0x09, 0x00, 0x00, 0x00
        /*0020*/ 	.byte	0x00, 0x00, 0x00, 0x00


//--------------------- .nv.info._Z10gemmKernelPKfS0_Pfiiijjffbb --------------------------
	.section	.nv.info._Z10gemmKernelPKfS0_Pfiiijjffbb,"",@"SHT_CUDA_INFO"
	.sectionflags	@""
	.align	4


	//----- nvinfo : EIATTR_CUDA_API_VERSION
	.align		4
        /*0000*/ 	.byte	0x04, 0x37
        /*0002*/ 	.short	(.L_8 - .L_7)
.L_7:
        /*0004*/ 	.word	0x00000082


	//----- nvinfo : EIATTR_KPARAM_INFO
	.align		4
.L_8:
        /*0008*/ 	.byte	0x04, 0x17
        /*000a*/ 	.short	(.L_10 - .L_9)
.L_9:
        /*000c*/ 	.word	0x00000000
        /*0010*/ 	.short	0x000b
        /*0012*/ 	.short	0x0035
        /*0014*/ 	.byte	0x00, 0xf0, 0x05, 0x00


	//----- nvinfo : EIATTR_KPARAM_INFO
	.align		4
.L_10:
        /*0018*/ 	.byte	0x04, 0x17
        /*001a*/ 	.short	(.L_12 - .L_11)
.L_11:
        /*001c*/ 	.word	0x00000000
        /*0020*/ 	.short	0x000a
        /*0022*/ 	.short	0x0034
        /*0024*/ 	.byte	0x00, 0xf0, 0x05, 0x00


	//----- nvinfo : EIATTR_KPARAM_INFO
	.align		4
.L_12:
        /*0028*/ 	.byte	0x04, 0x17
        /*002a*/ 	.short	(.L_14 - .L_13)
.L_13:
        /*002c*/ 	.word	0x00000000
        /*0030*/ 	.short	0x0009
        /*0032*/ 	.short	0x0030
        /*0034*/ 	.byte	0x00, 0xf0, 0x11, 0x00


	//----- nvinfo : EIATTR_KPARAM_INFO
	.align		4
.L_14:
        /*0038*/ 	.byte	0x04, 0x17
        /*003a*/ 	.short	(.L_16 - .L_15)
.L_15:
        /*003c*/ 	.word	0x00000000
        /*0040*/ 	.short	0x0008
        /*0042*/ 	.short	0x002c
        /*0044*/ 	.byte	0x00, 0xf0, 0x11, 0x00


	//----- nvinfo : EIATTR_KPARAM_INFO
	.align		4
.L_16:
        /*0048*/ 	.byte	0x04, 0x17
        /*004a*/ 	.short	(.L_18 - .L_17)
.L_17:
        /*004c*/ 	.word	0x00000000
        /*0050*/ 	.short	0x0007
        /*0052*/ 	.short	0x0028
        /*0054*/ 	.byte	0x00, 0xf0, 0x11, 0x00


	//----- nvinfo : EIATTR_KPARAM_INFO
	.align		4
.L_18:
        /*0058*/ 	.byte	0x04, 0x17
        /*005a*/ 	.short	(.L_20 - .L_19)
.L_19:
        /*005c*/ 	.word	0x00000000
        /*0060*/ 	.short	0x0006
        /*0062*/ 	.short	0x0024
        /*0064*/ 	.byte	0x00, 0xf0, 0x11, 0x00


	//----- nvinfo : EIATTR_KPARAM_INFO
	.align		4
.L_20:
        /*0068*/ 	.byte	0x04, 0x17
        /*006a*/ 	.short	(.L_22 - .L_21)
.L_21:
        /*006c*/ 	.word	0x00000000
        /*0070*/ 	.short	0x0005
        /*0072*/ 	.short	0x0020
        /*0074*/ 	.byte	0x00, 0xf0, 0x11, 0x00


	//----- nvinfo : EIATTR_KPARAM_INFO
	.align		4
.L_22:
        /*0078*/ 	.byte	0x04, 0x17
        /*007a*/ 	.short	(.L_24 - .L_23)
.L_23:
        /*007c*/ 	.word	0x00000000
        /*0080*/ 	.short	0x0004
        /*0082*/ 	.short	0x001c
        /*0084*/ 	.byte	0x00, 0xf0, 0x11, 0x00


	//----- nvinfo : EIATTR_KPARAM_INFO
	.align		4
.L_24:
        /*0088*/ 	.byte	0x04, 0x17
        /*008a*/ 	.short	(.L_26 - .L_25)
.L_25:
        /*008c*/ 	.word	0x00000000
        /*0090*/ 	.short	0x0003
        /*0092*/ 	.short	0x0018
        /*0094*/ 	.byte	0x00, 0xf0, 0x11, 0x00


	//----- nvinfo : EIATTR_KPARAM_INFO
	.align		4
.L_26:
        /*0098*/ 	.byte	0x04, 0x17
        /*009a*/ 	.short	(.L_28 - .L_27)
.L_27:
        /*009c*/ 	.word	0x00000000
        /*00a0*/ 	.short	0x0002
        /*00a2*/ 	.short	0x0010
        /*00a4*/ 	.byte	0x00, 0xf5, 0x21, 0x00


	//----- nvinfo : EIATTR_KPARAM_INFO
	.align		4
.L_28:
        /*00a8*/ 	.byte	0x04, 0x17
        /*00aa*/ 	.short	(.L_30 - .L_29)
.L_29:
        /*00ac*/ 	.word	0x00000000
        /*00b0*/ 	.short	0x0001
        /*00b2*/ 	.short	0x0008
        /*00b4*/ 	.byte	0x00, 0xf5, 0x21, 0x00


	//----- nvinfo : EIATTR_KPARAM_INFO
	.align		4
.L_30:
        /*00b8*/ 	.byte	0x04, 0x17
        /*00ba*/ 	.short	(.L_32 - .L_31)
.L_31:
        /*00bc*/ 	.word	0x00000000
        /*00c0*/ 	.short	0x0000
        /*00c2*/ 	.short	0x0000
        /*00c4*/ 	.byte	0x00, 0xf5, 0x21, 0x00


	//----- nvinfo : EIATTR_SPARSE_MMA_MASK
	.align		4
.L_32:
        /*00c8*/ 	.byte	0x03, 0x50
        /*00ca*/ 	.short	0x0000


	//----- nvinfo : EIATTR_MAXREG_COUNT
	.align		4
        /*00cc*/ 	.byte	0x03, 0x1b
        /*00ce*/ 	.short	0x00ff


	//----- nvinfo : EIATTR_NUM_BARRIERS
	.align		4
        /*00d0*/ 	.byte	0x02, 0x4c
        /*00d2*/ 	.byte	0x01
	.zero		1


	//----- nvinfo : EIATTR_EXTERNS
	.align		4
        /*00d4*/ 	.byte	0x04, 0x0f
        /*00d6*/ 	.short	(.L_34 - .L_33)


	//   ....[0]....
	.align		4
.L_33:
        /*00d8*/ 	.word	index@(vprintf)


	//----- nvinfo : EIATTR_MERCURY_ISA_VERSION
	.align		4
.L_34:
        /*00dc*/ 	.byte	0x03, 0x5f
        /*00de*/ 	.short	0x0101


	//----- nvinfo : EIATTR_VRC_CTA_INIT_COUNT
	.align		4
        /*00e0*/ 	.byte	0x02, 0x4a
	.zero		1
	.zero		1


	//----- nvinfo : EIATTR_SYSCALL_OFFSETS
	.align		4
        /*00e4*/ 	.byte	0x04, 0x46
        /*00e6*/ 	.short	(.L_36 - .L_35)


	//   ....[0]....
.L_35:
        /*00e8*/ 	.word	0x000000c0


	//----- nvinfo : EIATTR_EXIT_INSTR_OFFSETS
	.align		4
.L_36:
        /*00ec*/ 	.byte	0x04, 0x1c
        /*00ee*/ 	.short	(.L_38 - .L_37)


	//   ....[0]....
.L_37:
        /*00f0*/ 	.word	0x000000d0


	//   ....[1]....
        /*00f4*/ 	.word	0x00000d40


	//   ....[2]....
        /*00f8*/ 	.word	0x00000de0


	//----- nvinfo : EIATTR_CRS_STACK_SIZE
	.align		4
.L_38:
        /*00fc*/ 	.byte	0x04, 0x1e
        /*00fe*/ 	.short	(.L_40 - .L_39)
.L_39:
        /*0100*/ 	.word	0x00000000


	//----- nvinfo : EIATTR_CBANK_PARAM_SIZE
	.align		4
.L_40:
        /*0104*/ 	.byte	0x03, 0x19
        /*0106*/ 	.short	0x0036


	//----- nvinfo : EIATTR_PARAM_CBANK
	.align		4
        /*0108*/ 	.byte	0x04, 0x0a
        /*010a*/ 	.short	(.L_42 - .L_41)
	.align		4
.L_41:
        /*010c*/ 	.word	index@(.nv.constant0._Z10gemmKernelPKfS0_Pfiiijjffbb)
        /*0110*/ 	.short	0x0380
        /*0112*/ 	.short	0x0036


	//----- nvinfo : EIATTR_SW_WAR
	.align		4
.L_42:
        /*0114*/ 	.byte	0x04, 0x36
        /*0116*/ 	.short	(.L_44 - .L_43)
.L_43:
        /*0118*/ 	.word	0x00000008
.L_44:


//--------------------- .nv.callgraph             --------------------------
	.section	.nv.callgraph,"",@"SHT_CUDA_CALLGRAPH"
	.align	4
	.sectionentsize	8
	.align		4
        /*0000*/ 	.word	0x00000000
	.align		4
        /*0004*/ 	.word	0xffffffff
	.align		4
        /*0008*/ 	.word	index@(_Z10gemmKernelPKfS0_Pfiiijjffbb)
	.align		4
        /*000c*/ 	.word	index@(vprintf)
	.align		4
        /*0010*/ 	.word	0x00000000
	.align		4
        /*0014*/ 	.word	0xfffffffe
	.align		4
        /*0018*/ 	.word	0x00000000
	.align		4
        /*001c*/ 	.word	0xfffffffd
	.align		4
        /*0020*/ 	.word	0x00000000
	.align		4
        /*0024*/ 	.word	0xfffffffc


//--------------------- .nv.constant4             --------------------------
	.section	.nv.constant4,"a",@progbits
	.align	8
	.align		8
.nv.constant4:
        /*0000*/ 	.dword	vprintf
	.align		8
        /*0008*/ 	.dword	$str


//--------------------- .text._Z10gemmKernelPKfS0_Pfiiijjffbb --------------------------
	.section	.text._Z10gemmKernelPKfS0_Pfiiijjffbb,"ax",@progbits
	.align	128
        .global         _Z10gemmKernelPKfS0_Pfiiijjffbb
        .type           _Z10gemmKernelPKfS0_Pfiiijjffbb,@function
        .size           _Z10gemmKernelPKfS0_Pfiiijjffbb,(.L_x_14 - _Z10gemmKernelPKfS0_Pfiiijjffbb)
        .other          _Z10gemmKernelPKfS0_Pfiiijjffbb,@"STO_CUDA_ENTRY STV_DEFAULT"
_Z10gemmKernelPKfS0_Pfiiijjffbb:
.text._Z10gemmKernelPKfS0_Pfiiijjffbb:
[----:B------:R-:W0:Y:S08]  /*0000*/  LDC R1, c[0x0][0x37c] ;  /* 0x0000df00ff017b82 */ /* 0x000e300000000800 */
[----:B------:R-:W1:Y:S01]  /*0010*/  LDC R0, c[0x0][0x360] ;  /* 0x0000d800ff007b82 */ /* 0x000e620000000800 */
[----:B------:R-:W1:Y:S02]  /*0020*/  LDCU UR4, c[0x0][0x364] ;  /* 0x00006c80ff0477ac */ /* 0x000e640008000800 */
[----:B-1----:R-:W-:-:S13]  /*0030*/  ISETP.NE.AND P0, PT, R0, UR4, PT ;  /* 0x0000000400007c0c */ /* 0x002fda000bf05270 */
[----:B0-----:R-:W-:Y:S05]  /*0040*/  @!P0 BRA `(.L_x_0) ;  /* 0x0000000000248947 */ /* 0x001fea0003800000 */
[----:B------:R-:W-:Y:S01]  /*0050*/  MOV R0, 0x0 ;  /* 0x0000000000007802 */ /* 0x000fe20000000f00 */
[----:B------:R-:W0:Y:S01]  /*0060*/  LDCU.64 UR4, c[0x4][0x8] ;  /* 0x01000100ff0477ac */ /* 0x000e220008000a00 */
[----:B------:R-:W-:Y:S02]  /*0070*/  CS2R R6, SRZ ;  /* 0x0000000000067805 */ /* 0x000fe4000001ff00 */
[----:B------:R1:W2:Y:S01]  /*0080*/  LDC.64 R2, c[0x4][R0] ;  /* 0x0100000000027b82 */ /* 0x0002a20000000a00 */
[----:B0-----:R-:W-:Y:S02]  /*0090*/  IMAD.U32 R4, RZ, RZ, UR4 ;  /* 0x00000004ff047e24 */ /* 0x001fe4000f8e00ff */
[----:B-1----:R-:W-:-:S07]  /*00a0*/  IMAD.U32 R5, RZ, RZ, UR5 ;  /* 0x00000005ff057e24 */ /* 0x002fce000f8e00ff */
[----:B------:R-:W-:-:S07]  /*00b0*/  LEPC R20, `(.L_x_1) ;  /* 0x000000001014794e */ /* 0x000fce0000000000 */
[----:B--2---:R-:W-:Y:S05]  /*00c0*/  CALL.ABS.NOINC R2 ;  /* 0x0000000002007343 */ /* 0x004fea0003c00000 */
.L_x_1:
[----:B------:R-:W-:Y:S05]  /*00d0*/  EXIT ;  /* 0x000000000000794d */ /* 0x000fea0003800000 */
.L_x_0:
[----:B------:R-:W0:Y:S01]  /*00e0*/  LDC R11, c[0x0][0x3a0] ;  /* 0x0000e800ff0b7b82 */ /* 0x000e220000000800 */
[----:B------:R-:W1:Y:S01]  /*00f0*/  S2R R5, SR_TID.Y ;  /* 0x0000000000057919 */ /* 0x000e620000002200 */
[----:B------:R-:W2:Y:S01]  /*0100*/  LDCU.64 UR8, c[0x0][0x358] ;  /* 0x00006b00ff0877ac */ /* 0x000ea20008000a00 */
[----:B------:R-:W-:Y:S01]  /*0110*/  HFMA2 R15, -RZ, RZ, 0, 0 ;  /* 0x00000000ff0f7431 */ /* 0x000fe200000001ff */
[----:B------:R-:W3:Y:S04]  /*0120*/  S2R R7, SR_TID.X ;  /* 0x0000000000077919 */ /* 0x000ee80000002100 */
[----:B------:R-:W1:Y:S08]  /*0130*/  S2UR UR4, SR_CTAID.Y ;  /* 0x00000000000479c3 */ /* 0x000e700000002600 */
[----:B------:R-:W3:Y:S01]  /*0140*/  S2UR UR5, SR_CTAID.X ;  /* 0x00000000000579c3 */ /* 0x000ee20000002500 */
[----:B0-----:R-:W-:-:S04]  /*0150*/  IADD3 R11, PT, PT, R0, -0x1, R11 ;  /* 0xffffffff000b7810 */ /* 0x001fc80007ffe00b */
[C---:B------:R-:W-:Y:S01]  /*0160*/  ISETP.GT.U32.AND P0, PT, R0.reuse, R11, PT ;  /* 0x0000000b0000720c */ /* 0x040fe20003f04070 */
[C---:B-1----:R-:W-:Y:S02]  /*0170*/  IMAD R4, R0.reuse, UR4, R5 ;  /* 0x0000000400047c24 */ /* 0x042fe4000f8e0205 */
[----:B---3--:R-:W-:-:S10]  /*0180*/  IMAD R9, R0, UR5, R7 ;  /* 0x0000000500097c24 */ /* 0x008fd4000f8e0207 */
[----:B--2---:R-:W-:Y:S05]  /*0190*/  @P0 BRA `(.L_x_2) ;  /* 0x0000000800dc0947 */ /* 0x004fea0003800000 */
[----:B------:R-:W0:Y:S01]  /*01a0*/  I2F.U32.RP R6, R0 ;  /* 0x0000000000067306 */ /* 0x000e220000209000 */
[----:B------:R-:W1:Y:S01]  /*01b0*/  S2UR UR6, SR_CgaCtaId ;  /* 0x00000000000679c3 */ /* 0x000e620000008800 */
[----:B------:R-:W2:Y:S01]  /*01c0*/  LDCU UR4, c[0x0][0x3a4] ;  /* 0x00007480ff0477ac */ /* 0x000ea20008000800 */
[C---:B------:R-:W-:Y:S02]  /*01d0*/  ISETP.NE.U32.AND P2, PT, R0.reuse, RZ, PT ;  /* 0x000000ff0000720c */ /* 0x040fe40003f45070 */
[----:B------:R-:W-:Y:S01]  /*01e0*/  LOP3.LUT R21, R0, 0x7, RZ, 0xc0, !PT ;  /* 0x0000000700157812 */ /* 0x000fe200078ec0ff */
[----:B------:R-:W-:Y:S01]  /*01f0*/  UMOV UR5, 0x400 ;  /* 0x0000040000057882 */ /* 0x000fe20000000000 */
[----:B------:R-:W-:Y:S01]  /*0200*/  MOV R15, RZ ;  /* 0x000000ff000f7202 */ /* 0x000fe20000000f00 */
[----:B0-----:R-:W0:Y:S01]  /*0210*/  MUFU.RCP R6, R6 ;  /* 0x0000000600067308 */ /* 0x001e220000001000 */
[----:B--2---:R-:W-:Y:S02]  /*0220*/  USHF.L.U32 UR4, UR4, 0x2, URZ ;  /* 0x0000000204047899 */ /* 0x004fe400080006ff */
[----:B-1----:R-:W-:-:S04]  /*0230*/  ULEA UR5, UR6, UR5, 0x18 ;  /* 0x0000000506057291 */ /* 0x002fc8000f8ec0ff */
[----:B------:R-:W-:Y:S01]  /*0240*/  LEA R12, R7, UR4, 0x2 ;  /* 0x00000004070c7c11 */ /* 0x000fe2000f8e10ff */
[----:B------:R-:W-:-:S03]  /*0250*/  UIADD3 UR7, UPT, UPT, UR4, UR5, URZ ;  /* 0x0000000504077290 */ /* 0x000fc6000fffe0ff */
[----:B------:R-:W-:Y:S01]  /*0260*/  IADD3 R12, PT, PT, R12, UR5, RZ ;  /* 0x000000050c0c7c10 */ /* 0x000fe2000fffe0ff */
[----:B0-----:R-:W-:Y:S01]  /*0270*/  VIADD R2, R6, 0xffffffe ;  /* 0x0ffffffe06027836 */ /* 0x001fe20000000000 */
[----:B------:R-:W-:Y:S01]  /*0280*/  UMOV UR4, URZ ;  /* 0x000000ff00047c82 */ /* 0x000fe20008000000 */
[----:B------:R-:W-:Y:S02]  /*0290*/  IMAD R6, R0, R5, RZ ;  /* 0x0000000500067224 */ /* 0x000fe400078e02ff */
[----:B------:R0:W1:Y:S02]  /*02a0*/  F2I.FTZ.U32.TRUNC.NTZ R3, R2 ;  /* 0x0000000200037305 */ /* 0x000064000021f000 */
[----:B0-----:R-:W-:Y:S01]  /*02b0*/  IMAD.MOV.U32 R2, RZ, RZ, RZ ;  /* 0x000000ffff027224 */ /* 0x001fe200078e00ff */
[----:B-1----:R-:W-:-:S05]  /*02c0*/  IADD3 R13, PT, PT, RZ, -R3, RZ ;  /* 0x80000003ff0d7210 */ /* 0x002fca0007ffe0ff */
[----:B------:R-:W-:-:S04]  /*02d0*/  IMAD R13, R13, R0, RZ ;  /* 0x000000000d0d7224 */ /* 0x000fc800078e02ff */
[----:B------:R-:W-:Y:S01]  /*02e0*/  IMAD.HI.U32 R8, R3, R13, R2 ;  /* 0x0000000d03087227 */ /* 0x000fe200078e0002 */
[----:B------:R-:W-:-:S05]  /*02f0*/  LEA R13, R6, UR5, 0x2 ;  /* 0x00000005060d7c11 */ /* 0x000fca000f8e10ff */
[----:B------:R-:W-:Y:S01]  /*0300*/  IMAD.HI.U32 R14, R8, R11, RZ ;  /* 0x0000000b080e7227 */ /* 0x000fe200078e00ff */
[----:B------:R-:W-:-:S03]  /*0310*/  LOP3.LUT R8, R0, 0x7f8, RZ, 0xc0, !PT ;  /* 0x000007f800087812 */ /* 0x000fc600078ec0ff */
[----:B------:R-:W-:Y:S01]  /*0320*/  VIADD R13, R13, 0x10 ;  /* 0x000000100d0d7836 */ /* 0x000fe20000000000 */
[----:B------:R-:W-:-:S05]  /*0330*/  IADD3 R3, PT, PT, -R14, RZ, RZ ;  /* 0x000000ff0e037210 */ /* 0x000fca0007ffe1ff */
[----:B------:R-:W-:-:S05]  /*0340*/  IMAD R11, R0, R3, R11 ;  /* 0x00000003000b7224 */ /* 0x000fca00078e020b */
[----:B------:R-:W-:-:S13]  /*0350*/  ISETP.GE.U32.AND P0, PT, R11, R0, PT ;  /* 0x000000000b00720c */ /* 0x000fda0003f06070 */
[----:B------:R-:W-:Y:S01]  /*0360*/  @P0 IMAD.IADD R11, R11, 0x1, -R0 ;  /* 0x000000010b0b0824 */ /* 0x000fe200078e0a00 */
[----:B------:R-:W-:-:S04]  /*0370*/  @P0 IADD3 R14, PT, PT, R14, 0x1, RZ ;  /* 0x000000010e0e0810 */ /* 0x000fc80007ffe0ff */
[----:B------:R-:W-:Y:S01]  /*0380*/  ISETP.GE.U32.AND P1, PT, R11, R0, PT ;  /* 0x000000000b00720c */ /* 0x000fe20003f26070 */
[----:B------:R-:W-:-:S05]  /*0390*/  IMAD.IADD R11, R6, 0x1, R7 ;  /* 0x00000001060b7824 */ /* 0x000fca00078e0207 */
[C---:B------:R-:W-:Y:S02]  /*03a0*/  LEA R10, R11.reuse, UR5, 0x2 ;  /* 0x000000050b0a7c11 */ /* 0x040fe4000f8e10ff */
[----:B------:R-:W-:-:S05]  /*03b0*/  LEA R11, R11, UR7, 0x2 ;  /* 0x000000070b0b7c11 */ /* 0x000fca000f8e10ff */
[----:B------:R-:W-:Y:S01]  /*03c0*/  @P1 VIADD R14, R14, 0x1 ;  /* 0x000000010e0e1836 */ /* 0x000fe20000000000 */
[----:B------:R-:W-:-:S04]  /*03d0*/  @!P2 LOP3.LUT R14, RZ, R0, RZ, 0x33, !PT ;  /* 0x00000000ff0ea212 */ /* 0x000fc800078e33ff */
[----:B------:R-:W-:-:S07]  /*03e0*/  VIMNMX.U32 R14, PT, PT, R14, 0x1, !PT ;  /* 0x000000010e0e7848 */ /* 0x000fce0007fe0000 */
.L_x_12:
[----:B------:R-:W0:Y:S01]  /*03f0*/  LDCU UR6, c[0x0][0x398] ;  /* 0x00007300ff0677ac */ /* 0x000e220008000800 */
[----:B------:R-:W-:Y:S01]  /*0400*/  BSSY.RECONVERGENT B0, `(.L_x_3) ;  /* 0x0000011000007945 */ /* 0x000fe20003800200 */
[----:B------:R-:W-:Y:S01]  /*0410*/  MOV R3, RZ ;  /* 0x000000ff00037202 */ /* 0x000fe20000000f00 */
[----:B------:R-:W1:Y:S01]  /*0420*/  LDCU UR10, c[0x0][0x39c] ;  /* 0x00007380ff0a77ac */ /* 0x000e620008000800 */
[----:B0-----:R-:W-:-:S13]  /*0430*/  ISETP.GE.AND P0, PT, R4, UR6, PT ;  /* 0x0000000604007c0c */ /* 0x001fda000bf06270 */
[----:B-1----:R-:W-:Y:S05]  /*0440*/  @P0 BRA `(.L_x_4) ;  /* 0x0000000000300947 */ /* 0x002fea0003800000 */
[----:B------:R-:W0:Y:S01]  /*0450*/  LDC R16, c[0x0][0x3a0] ;  /* 0x0000e800ff107b82 */ /* 0x000e220000000800 */
[----:B------:R-:W-:-:S05]  /*0460*/  IMAD R19, R0, UR4, R7 ;  /* 0x0000000400137c24 */ /* 0x000fca000f8e0207 */
[----:B0-----:R-:W-:-:S13]  /*0470*/  ISETP.GE.U32.AND P0, PT, R19, R16, PT ;  /* 0x000000101300720c */ /* 0x001fda0003f06070 */
[----:B------:R-:W-:Y:S05]  /*0480*/  @P0 BRA `(.L_x_4) ;  /* 0x0000000000200947 */ /* 0x000fea0003800000 */
[----:B------:R-:W0:Y:S01]  /*0490*/  LDCU.U8 UR5, c[0x0][0x3b4] ;  /* 0x00007680ff0577ac */ /* 0x000e220008000000 */
[----:B------:R-:W1:Y:S01]  /*04a0*/  LDC.64 R2, c[0x0][0x380] ;  /* 0x0000e000ff027b82 */ /* 0x000e620000000a00 */
[----:B------:R-:W-:Y:S01]  /*04b0*/  IMAD R17, R19, UR6, R4 ;  /* 0x0000000613117c24 */ /* 0x000fe2000f8e0204 */
[----:B0-----:R-:W-:-:S06]  /*04c0*/  UPRMT UR5, UR5, 0x8880, URZ ;  /* 0x0000888005057896 */ /* 0x001fcc00080000ff */
[----:B------:R-:W-:-:S13]  /*04d0*/  ISETP.NE.AND P0, PT, RZ, UR5, PT ;  /* 0x00000005ff007c0c */ /* 0x000fda000bf05270 */
[----:B------:R-:W-:-:S04]  /*04e0*/  @!P0 IMAD R17, R4, R16, R19 ;  /* 0x0000001004118224 */ /* 0x000fc800078e0213 */
[----:B-1----:R-:W-:-:S06]  /*04f0*/  IMAD.WIDE.U32 R2, R17, 0x4, R2 ;  /* 0x0000000411027825 */ /* 0x002fcc00078e0002 */
[----:B------:R0:W5:Y:S02]  /*0500*/  LDG.E R3, desc[UR8][R2.64] ;  /* 0x0000000802037981 */ /* 0x000164000c1e1900 */
.L_x_4:
[----:B------:R-:W-:Y:S05]  /*0510*/  BSYNC.RECONVERGENT B0 ;  /* 0x0000000000007941 */ /* 0x000fea0003800200 */
.L_x_3:
[----:B-----5:R1:W-:Y:S01]  /*0520*/  STS [R10], R3 ;  /* 0x000000030a007388 */ /* 0x0203e20000000800 */
[----:B------:R-:W-:Y:S01]  /*0530*/  ISETP.GE.AND P0, PT, R9, UR10, PT ;  /* 0x0000000a09007c0c */ /* 0x000fe2000bf06270 */
[----:B------:R-:W-:Y:S01]  /*0540*/  BSSY.RECONVERGENT B0, `(.L_x_5) ;  /* 0x000000e000007945 */ /* 0x000fe20003800200 */
[----:B0-----:R-:W-:-:S11]  /*0550*/  IMAD.MOV.U32 R2, RZ, RZ, RZ ;  /* 0x000000ffff027224 */ /* 0x001fd600078e00ff */
[----:B-1----:R-:W-:Y:S05]  /*0560*/  @P0 BRA `(.L_x_6) ;  /* 0x00000000002c0947 */ /* 0x002fea0003800000 */
[----:B------:R-:W0:Y:S01]  /*0570*/  LDC R17, c[0x0][0x3a0] ;  /* 0x0000e800ff117b82 */ /* 0x000e220000000800 */
[----:B------:R-:W-:-:S05]  /*0580*/  IMAD R16, R0, UR4, R5 ;  /* 0x0000000400107c24 */ /* 0x000fca000f8e0205 */
[----:B0-----:R-:W-:-:S13]  /*0590*/  ISETP.GE.U32.AND P0, PT, R16, R17, PT ;  /* 0x000000111000720c */ /* 0x001fda0003f06070 */
[----:B------:R-:W-:Y:S05]  /*05a0*/  @P0 BRA `(.L_x_6) ;  /* 0x00000000001c0947 */ /* 0x000fea0003800000 */
[----:B------:R-:W0:Y:S01]  /*05b0*/  LDCU.S8 UR5, c[0x0][0x3b5] ;  /* 0x000076a0ff0577ac */ /* 0x000e220008000200 */
[----:B------:R-:W1:Y:S01]  /*05c0*/  LDC.64 R2, c[0x0][0x388] ;  /* 0x0000e200ff027b82 */ /* 0x000e620000000a00 */
[----:B------:R-:W-:Y:S01]  /*05d0*/  IMAD R17, R9, R17, R16 ;  /* 0x0000001109117224 */ /* 0x000fe200078e0210 */
[----:B0-----:R-:W-:-:S13]  /*05e0*/  ISETP.NE.AND P0, PT, RZ, UR5, PT ;  /* 0x00000005ff007c0c */ /* 0x001fda000bf05270 */
[----:B------:R-:W-:-:S04]  /*05f0*/  @!P0 IMAD R17, R16, UR10, R9 ;  /* 0x0000000a10118c24 */ /* 0x000fc8000f8e0209 */
[----:B-1----:R-:W-:-:S06]  /*0600*/  IMAD.WIDE.U32 R2, R17, 0x4, R2 ;  /* 0x0000000411027825 */ /* 0x002fcc00078e0002 */
[----:B------:R0:W5:Y:S02]  /*0610*/  LDG.E R2, desc[UR8][R2.64] ;  /* 0x0000000802027981 */ /* 0x000164000c1e1900 */
.L_x_6:
[----:B------:R-:W-:Y:S05]  /*0620*/  BSYNC.RECONVERGENT B0 ;  /* 0x0000000000007941 */ /* 0x000fea0003800200 */
.L_x_5:
[----:B------:R-:W-:Y:S01]  /*0630*/  ISETP.GE.U32.AND P0, PT, R0, 0x8, PT ;  /* 0x000000080000780c */ /* 0x000fe20003f06070 */
[----:B-----5:R1:W-:Y:S01]  /*0640*/  STS [R11], R2 ;  /* 0x000000020b007388 */ /* 0x0203e20000000800 */
[----:B0-----:R-:W-:Y:S01]  /*0650*/  HFMA2 R3, -RZ, RZ, 0, 0 ;  /* 0x00000000ff037431 */ /* 0x001fe200000001ff */
[----:B------:R-:W-:Y:S10]  /*0660*/  BAR.SYNC.DEFER_BLOCKING 0x0 ;  /* 0x0000000000007b1d */ /* 0x000ff40000010000 */
[----:B-1----:R-:W-:Y:S05]  /*0670*/  @!P0 BRA `(.L_x_7) ;  /* 0x0000000000a48947 */ /* 0x002fea0003800000 */
[----:B------:R-:W-:Y:S01]  /*0680*/  LOP3.LUT R16, R0, 0xfffffff8, RZ, 0xc0, !PT ;  /* 0xfffffff800107812 */ /* 0x000fe200078ec0ff */
[----:B------:R-:W-:Y:S01]  /*0690*/  IMAD.MOV.U32 R2, RZ, RZ, R13 ;  /* 0x000000ffff027224 */ /* 0x000fe200078e000d */
[----:B------:R-:W-:-:S03]  /*06a0*/  MOV R3, R12 ;  /* 0x0000000c00037202 */ /* 0x000fc60000000f00 */
[----:B------:R-:W-:-:S07]  /*06b0*/  IMAD.MOV R16, RZ, RZ, -R16 ;  /* 0x000000ffff107224 */ /* 0x000fce00078e0a10 */
.L_x_8:
[----:B------:R-:W-:Y:S01]  /*06c0*/  LEA R25, R0, R3, 0x2 ;  /* 0x0000000300197211 */ /* 0x000fe200078e10ff */
[----:B------:R-:W-:Y:S01]  /*06d0*/  LDS R24, [R2+-0x10] ;  /* 0xfffff00002187984 */ /* 0x000fe20000000800 */
[----:B------:R-:W-:-:S03]  /*06e0*/  VIADD R16, R16, 0x8 ;  /* 0x0000000810107836 */ /* 0x000fc60000000000 */
[----:B------:R0:W1:Y:S01]  /*06f0*/  LDS R23, [R3] ;  /* 0x0000000003177984 */ /* 0x0000620000000800 */
[----:B------:R-:W-:Y:S01]  /*0700*/  IMAD R27, R0, 0x4, R25 ;  /* 0x00000004001b7824 */ /* 0x000fe200078e0219 */
[----:B------:R-:W-:Y:S02]  /*0710*/  ISETP.NE.AND P0, PT, R16, RZ, PT ;  /* 0x000000ff1000720c */ /* 0x000fe40003f05270 */
[----:B------:R-:W-:Y:S02]  /*0720*/  LDS R22, [R2+-0xc] ;  /* 0xfffff40002167984 */ /* 0x000fe40000000800 */
[C---:B------:R-:W-:Y:S02]  /*0730*/  LEA R29, R0.reuse, R27, 0x2 ;  /* 0x0000001b001d7211 */ /* 0x040fe400078e10ff */
[----:B------:R-:W2:Y:S01]  /*0740*/  LDS R25, [R25] ;  /* 0x0000000019197984 */ /* 0x000ea20000000800 */
[C---:B0-----:R-:W-:Y:S02]  /*0750*/  LEA R3, R0.reuse, R3, 0x5 ;  /* 0x0000000300037211 */ /* 0x041fe400078e28ff */
[----:B------:R-:W-:Y:S01]  /*0760*/  IMAD R26, R0, 0x4, R29 ;  /* 0x00000004001a7824 */ /* 0x000fe200078e021d */
[----:B------:R-:W-:Y:S04]  /*0770*/  LDS R19, [R2+-0x8] ;  /* 0xfffff80002137984 */ /* 0x000fe80000000800 */
[----:B------:R-:W0:Y:S04]  /*0780*/  LDS R20, [R27] ;  /* 0x000000001b147984 */ /* 0x000e280000000800 */
[----:B------:R-:W-:Y:S04]  /*0790*/  LDS R17, [R2+-0x4] ;  /* 0xfffffc0002117984 */ /* 0x000fe80000000800 */
[----:B------:R-:W3:Y:S01]  /*07a0*/  LDS R18, [R29] ;  /* 0x000000001d127984 */ /* 0x000ee20000000800 */
[----:B-1----:R-:W-:-:S03]  /*07b0*/  FFMA R23, R24, R23, R15 ;  /* 0x0000001718177223 */ /* 0x002fc6000000000f */
[----:B------:R-:W-:Y:S01]  /*07c0*/  LDS R15, [R2] ;  /* 0x00000000020f7984 */ /* 0x000fe20000000800 */
[----:B--2---:R-:W-:Y:S01]  /*07d0*/  FFMA R24, R22, R25, R23 ;  /* 0x0000001916187223 */ /* 0x004fe20000000017 */
[C---:B------:R-:W-:Y:S02]  /*07e0*/  LEA R23, R0.reuse, R26, 0x2 ;  /* 0x0000001a00177211 */ /* 0x040fe400078e10ff */
[----:B------:R-:W1:Y:S03]  /*07f0*/  LDS R22, [R26] ;  /* 0x000000001a167984 */ /* 0x000e660000000800 */
[C---:B------:R-:W-:Y:S02]  /*0800*/  IMAD R25, R0.reuse, 0x4, R23 ;  /* 0x0000000400197824 */ /* 0x040fe400078e0217 */
[----:B0-----:R-:W-:Y:S02]  /*0810*/  FFMA R24, R19, R20, R24 ;  /* 0x0000001413187223 */ /* 0x001fe40000000018 */
[----:B------:R-:W-:Y:S01]  /*0820*/  LDS R19, [R2+0x4] ;  /* 0x0000040002137984 */ /* 0x000fe20000000800 */
[----:B------:R-:W-:-:S03]  /*0830*/  LEA R27, R0, R25, 0x2 ;  /* 0x00000019001b7211 */ /* 0x000fc600078e10ff */
[----:B------:R-:W0:Y:S01]  /*0840*/  LDS R20, [R23] ;  /* 0x0000000017147984 */ /* 0x000e220000000800 */
[----:B---3--:R-:W-:-:S03]  /*0850*/  FFMA R18, R17, R18, R24 ;  /* 0x0000001211127223 */ /* 0x008fc60000000018 */
[----:B------:R-:W-:Y:S04]  /*0860*/  LDS R17, [R2+0x8] ;  /* 0x0000080002117984 */ /* 0x000fe80000000800 */
[----:B------:R-:W2:Y:S04]  /*0870*/  LDS R25, [R25] ;  /* 0x0000000019197984 */ /* 0x000ea80000000800 */
[----:B------:R-:W-:Y:S04]  /*0880*/  LDS R27, [R27] ;  /* 0x000000001b1b7984 */ /* 0x000fe80000000800 */
[----:B------:R3:W4:Y:S02]  /*0890*/  LDS R24, [R2+0xc] ;  /* 0x00000c0002187984 */ /* 0x0007240000000800 */
[----:B---3--:R-:W-:-:S02]  /*08a0*/  VIADD R2, R2, 0x20 ;  /* 0x0000002002027836 */ /* 0x008fc40000000000 */
[----:B-1----:R-:W-:-:S04]  /*08b0*/  FFMA R18, R15, R22, R18 ;  /* 0x000000160f127223 */ /* 0x002fc80000000012 */
[----:B0-----:R-:W-:-:S04]  /*08c0*/  FFMA R18, R19, R20, R18 ;  /* 0x0000001413127223 */ /* 0x001fc80000000012 */
[----:B--2---:R-:W-:-:S04]  /*08d0*/  FFMA R17, R17, R25, R18 ;  /* 0x0000001911117223 */ /* 0x004fc80000000012 */
[----:B----4-:R-:W-:Y:S01]  /*08e0*/  FFMA R15, R24, R27, R17 ;  /* 0x0000001b180f7223 */ /* 0x010fe20000000011 */
[----:B------:R-:W-:Y:S06]  /*08f0*/  @P0 BRA `(.L_x_8) ;  /* 0xfffffffc00700947 */ /* 0x000fec000383ffff */
[----:B------:R-:W-:-:S07]  /*0900*/  MOV R3, R8 ;  /* 0x0000000800037202 */ /* 0x000fce0000000f00 */
.L_x_7:
[----:B------:R-:W-:-:S13]  /*0910*/  ISETP.NE.AND P0, PT, R21, RZ, PT ;  /* 0x000000ff1500720c */ /* 0x000fda0003f05270 */
[----:B------:R-:W-:Y:S05]  /*0920*/  @!P0 BRA `(.L_x_9) ;  /* 0x0000000000e88947 */ /* 0x000fea0003800000 */
[----:B------:R-:W-:Y:S01]  /*0930*/  VIADD R2, R21, 0xffffffff ;  /* 0xffffffff15027836 */ /* 0x000fe20000000000 */
[----:B------:R-:W-:-:S04]  /*0940*/  LOP3.LUT P1, R20, R0, 0x3, RZ, 0xc0, !PT ;  /* 0x0000000300147812 */ /* 0x000fc8000782c0ff */
[----:B------:R-:W-:-:S13]  /*0950*/  ISETP.GE.U32.AND P0, PT, R2, 0x3, PT ;  /* 0x000000030200780c */ /* 0x000fda0003f06070 */
[----:B------:R-:W-:Y:S05]  /*0960*/  @!P0 BRA `(.L_x_10) ;  /* 0x00000000005c8947 */ /* 0x000fea0003800000 */
[----:B------:R-:W0:Y:S01]  /*0970*/  S2UR UR6, SR_CgaCtaId ;  /* 0x00000000000679c3 */ /* 0x000e220000008800 */
[C---:B------:R-:W-:Y:S01]  /*0980*/  IMAD R16, R3.reuse, R0, R7 ;  /* 0x0000000003107224 */ /* 0x040fe200078e0207 */
[----:B------:R-:W-:Y:S01]  /*0990*/  UMOV UR5, 0x400 ;  /* 0x0000040000057882 */ /* 0x000fe20000000000 */
[----:B------:R-:W-:Y:S02]  /*09a0*/  IADD3 R2, PT, PT, R6, R3, RZ ;  /* 0x0000000306027210 */ /* 0x000fe40007ffe0ff */
[----:B------:R-:W-:Y:S02]  /*09b0*/  IADD3 R3, PT, PT, R3, 0x4, RZ ;  /* 0x0000000403037810 */ /* 0x000fe40007ffe0ff */
[----:B------:R-:W-:-:S05]  /*09c0*/  LEA R17, R16, UR7, 0x2 ;  /* 0x0000000710117c11 */ /* 0x000fca000f8e10ff */
[C---:B------:R-:W-:Y:S02]  /*09d0*/  IMAD R23, R0.reuse, 0x4, R17 ;  /* 0x0000000400177824 */ /* 0x040fe400078e0211 */
[----:B------:R-:W-:Y:S03]  /*09e0*/  LDS R17, [R17] ;  /* 0x0000000011117984 */ /* 0x000fe60000000800 */
[C---:B------:R-:W-:Y:S01]  /*09f0*/  LEA R27, R0.reuse, R23, 0x2 ;  /* 0x00000017001b7211 */ /* 0x040fe200078e10ff */
[----:B------:R-:W-:Y:S04]  /*0a00*/  LDS R18, [R23] ;  /* 0x0000000017127984 */ /* 0x000fe80000000800 */
[----:B------:R-:W-:Y:S01]  /*0a10*/  IMAD R22, R0, 0x4, R27 ;  /* 0x0000000400167824 */ /* 0x000fe200078e021b */
[----:B0-----:R-:W-:Y:S01]  /*0a20*/  ULEA UR5, UR6, UR5, 0x18 ;  /* 0x0000000506057291 */ /* 0x001fe2000f8ec0ff */
[----:B------:R-:W-:Y:S04]  /*0a30*/  LDS R27, [R27] ;  /* 0x000000001b1b7984 */ /* 0x000fe80000000800 */
[----:B------:R-:W-:Y:S01]  /*0a40*/  LDS R22, [R22] ;  /* 0x0000000016167984 */ /* 0x000fe20000000800 */
[----:B------:R-:W-:-:S05]  /*0a50*/  LEA R2, R2, UR5, 0x2 ;  /* 0x0000000502027c11 */ /* 0x000fca000f8e10ff */
[----:B------:R-:W0:Y:S04]  /*0a60*/  LDS R16, [R2] ;  /* 0x0000000002107984 */ /* 0x000e280000000800 */
[----:B------:R-:W1:Y:S04]  /*0a70*/  LDS R19, [R2+0x4] ;  /* 0x0000040002137984 */ /* 0x000e680000000800 */
[----:B------:R-:W2:Y:S04]  /*0a80*/  LDS R25, [R2+0x8] ;  /* 0x0000080002197984 */ /* 0x000ea80000000800 */
[----:B------:R-:W3:Y:S01]  /*0a90*/  LDS R29, [R2+0xc] ;  /* 0x00000c00021d7984 */ /* 0x000ee20000000800 */
[----:B0-----:R-:W-:-:S04]  /*0aa0*/  FFMA R16, R16, R17, R15 ;  /* 0x0000001110107223 */ /* 0x001fc8000000000f */
[----:B-1----:R-:W-:-:S04]  /*0ab0*/  FFMA R16, R19, R18, R16 ;  /* 0x0000001213107223 */ /* 0x002fc80000000010 */
[----:B--2---:R-:W-:-:S04]  /*0ac0*/  FFMA R16, R25, R27, R16 ;  /* 0x0000001b19107223 */ /* 0x004fc80000000010 */
[----:B---3--:R-:W-:-:S07]  /*0ad0*/  FFMA R15, R29, R22, R16 ;  /* 0x000000161d0f7223 */ /* 0x008fce0000000010 */
.L_x_10:
[----:B------:R-:W-:Y:S05]  /*0ae0*/  @!P1 BRA `(.L_x_9) ;  /* 0x0000000000789947 */ /* 0x000fea0003800000 */
[----:B------:R-:W-:Y:S02]  /*0af0*/  ISETP.NE.AND P0, PT, R20, 0x1, PT ;  /* 0x000000011400780c */ /* 0x000fe40003f05270 */
[----:B------:R-:W-:-:S04]  /*0b00*/  LOP3.LUT R2, R0, 0x1, RZ, 0xc0, !PT ;  /* 0x0000000100027812 */ /* 0x000fc800078ec0ff */
[----:B------:R-:W-:-:S07]  /*0b10*/  ISETP.NE.U32.AND P1, PT, R2, 0x1, PT ;  /* 0x000000010200780c */ /* 0x000fce0003f25070 */
[----:B------:R-:W-:Y:S06]  /*0b20*/  @!P0 BRA `(.L_x_11) ;  /* 0x00000000003c8947 */ /* 0x000fec0003800000 */
[----:B------:R-:W0:Y:S01]  /*0b30*/  S2UR UR6, SR_CgaCtaId ;  /* 0x00000000000679c3 */ /* 0x000e220000008800 */
[----:B------:R-:W-:Y:S01]  /*0b40*/  UMOV UR5, 0x400 ;  /* 0x0000040000057882 */ /* 0x000fe20000000000 */
[C---:B------:R-:W-:Y:S02]  /*0b50*/  IMAD R16, R3.reuse, R0, R7 ;  /* 0x0000000003107224 */ /* 0x040fe400078e0207 */
[----:B------:R-:W-:Y:S02]  /*0b60*/  IMAD.IADD R2, R6, 0x1, R3 ;  /* 0x0000000106027824 */ /* 0x000fe400078e0203 */
[----:B------:R-:W-:Y:S01]  /*0b70*/  VIADD R3, R3, 0x2 ;  /* 0x0000000203037836 */ /* 0x000fe20000000000 */
[----:B------:R-:W-:-:S04]  /*0b80*/  LEA R17, R16, UR7, 0x2 ;  /* 0x0000000710117c11 */ /* 0x000fc8000f8e10ff */
[----:B------:R-:W-:Y:S01]  /*0b90*/  LEA R19, R0, R17, 0x2 ;  /* 0x0000001100137211 */ /* 0x000fe200078e10ff */
[----:B------:R-:W-:Y:S05]  /*0ba0*/  LDS R18, [R17] ;  /* 0x0000000011127984 */ /* 0x000fea0000000800 */
[----:B------:R-:W-:Y:S01]  /*0bb0*/  LDS R19, [R19] ;  /* 0x0000000013137984 */ /* 0x000fe20000000800 */
[----:B0-----:R-:W-:-:S06]  /*0bc0*/  ULEA UR5, UR6, UR5, 0x18 ;  /* 0x0000000506057291 */ /* 0x001fcc000f8ec0ff */
[----:B------:R-:W-:-:S05]  /*0bd0*/  LEA R2, R2, UR5, 0x2 ;  /* 0x0000000502027c11 */ /* 0x000fca000f8e10ff */
[----:B------:R-:W0:Y:S04]  /*0be0*/  LDS R16, [R2] ;  /* 0x0000000002107984 */ /* 0x000e280000000800 */
[----:B------:R-:W1:Y:S01]  /*0bf0*/  LDS R20, [R2+0x4] ;  /* 0x0000040002147984 */ /* 0x000e620000000800 */
[----:B0-----:R-:W-:-:S04]  /*0c00*/  FFMA R15, R16, R18, R15 ;  /* 0x00000012100f7223 */ /* 0x001fc8000000000f */
[----:B-1----:R-:W-:-:S07]  /*0c10*/  FFMA R15, R20, R19, R15 ;  /* 0x00000013140f7223 */ /* 0x002fce000000000f */
.L_x_11:
[----:B------:R-:W-:Y:S05]  /*0c20*/  @P1 BRA `(.L_x_9) ;  /* 0x0000000000281947 */ /* 0x000fea0003800000 */
[----:B------:R-:W0:Y:S01]  /*0c30*/  S2UR UR6, SR_CgaCtaId ;  /* 0x00000000000679c3 */ /* 0x000e220000008800 */
[----:B------:R-:W-:Y:S01]  /*0c40*/  UMOV UR5, 0x400 ;  /* 0x0000040000057882 */ /* 0x000fe20000000000 */
[-C--:B------:R-:W-:Y:S01]  /*0c50*/  IMAD R16, R0, R3.reuse, R7 ;  /* 0x0000000300107224 */ /* 0x080fe200078e0207 */
[----:B------:R-:W-:-:S04]  /*0c60*/  IADD3 R2, PT, PT, R6, R3, RZ ;  /* 0x0000000306027210 */ /* 0x000fc80007ffe0ff */
[----:B------:R-:W-:-:S06]  /*0c70*/  LEA R16, R16, UR7, 0x2 ;  /* 0x0000000710107c11 */ /* 0x000fcc000f8e10ff */
[----:B------:R-:W-:Y:S01]  /*0c80*/  LDS R16, [R16] ;  /* 0x0000000010107984 */ /* 0x000fe20000000800 */
[----:B0-----:R-:W-:-:S06]  /*0c90*/  ULEA UR5, UR6, UR5, 0x18 ;  /* 0x0000000506057291 */ /* 0x001fcc000f8ec0ff */
[----:B------:R-:W-:-:S06]  /*0ca0*/  LEA R2, R2, UR5, 0x2 ;  /* 0x0000000502027c11 */ /* 0x000fcc000f8e10ff */
[----:B------:R-:W0:Y:S02]  /*0cb0*/  LDS R2, [R2] ;  /* 0x0000000002027984 */ /* 0x000e240000000800 */
[----:B0-----:R-:W-:-:S07]  /*0cc0*/  FFMA R15, R2, R16, R15 ;  /* 0x00000010020f7223 */ /* 0x001fce000000000f */
.L_x_9:
[----:B------:R-:W-:Y:S01]  /*0cd0*/  UIADD3 UR4, UPT, UPT, UR4, 0x1, URZ ;  /* 0x0000000104047890 */ /* 0x000fe2000fffe0ff */
[----:B------:R-:W-:Y:S05]  /*0ce0*/  BAR.SYNC.DEFER_BLOCKING 0x0 ;  /* 0x0000000000007b1d */ /* 0x000fea0000010000 */
[----:B------:R-:W-:-:S13]  /*0cf0*/  ISETP.NE.AND P0, PT, R14, UR4, PT ;  /* 0x000000040e007c0c */ /* 0x000fda000bf05270 */
[----:B------:R-:W-:Y:S05]  /*0d00*/  @P0 BRA `(.L_x_12) ;  /* 0xfffffff400b80947 */ /* 0x000fea000383ffff */
.L_x_2:
[----:B------:R-:W0:Y:S02]  /*0d10*/  LDCU.64 UR10, c[0x0][0x398] ;  /* 0x00007300ff0a77ac */ /* 0x000e240008000a00 */
[----:B0-----:R-:W-:-:S04]  /*0d20*/  ISETP.GE.AND P0, PT, R9, UR11, PT ;  /* 0x0000000b09007c0c */ /* 0x001fc8000bf06270 */
[----:B------:R-:W-:-:S13]  /*0d30*/  ISETP.GE.OR P0, PT, R4, UR10, P0 ;  /* 0x0000000a04007c0c */ /* 0x000fda0008706670 */
[----:B------:R-:W-:Y:S05]  /*0d40*/  @P0 EXIT ;  /* 0x000000000000094d */ /* 0x000fea0003800000 */
[----:B------:R-:W0:Y:S01]  /*0d50*/  LDC.64 R2, c[0x0][0x390] ;  /* 0x0000e400ff027b82 */ /* 0x000e220000000a00 */
[----:B------:R-:W-:Y:S01]  /*0d60*/  IMAD R9, R4, UR11, R9 ;  /* 0x0000000b04097c24 */ /* 0x000fe2000f8e0209 */
[----:B------:R-:W1:Y:S01]  /*0d70*/  LDCU UR4, c[0x0][0x3b0] ;  /* 0x00007600ff0477ac */ /* 0x000e620008000800 */
[----:B------:R-:W2:Y:S02]  /*0d80*/  LDCU UR5, c[0x0][0x3ac] ;  /* 0x00007580ff0577ac */ /* 0x000ea40008000800 */
[----:B0-----:R-:W-:-:S05]  /*0d90*/  IMAD.WIDE R2, R9, 0x4, R2 ;  /* 0x0000000409027825 */ /* 0x001fca00078e0202 */
[----:B------:R-:W1:Y:S02]  /*0da0*/  LDG.E R0, desc[UR8][R2.64] ;  /* 0x0000000802007981 */ /* 0x000e64000c1e1900 */
[----:B-1----:R-:W-:-:S04]  /*0db0*/  FMUL R0, R0, UR4 ;  /* 0x0000000400007c20 */ /* 0x002fc80008400000 */
[----:B--2---:R-:W-:-:S05]  /*0dc0*/  FFMA R15, R15, UR5, R0 ;  /* 0x000000050f0f7c23 */ /* 0x004fca0008000000 */
[----:B------:R-:W-:Y:S01]  /*0dd0*/  STG.E desc[UR8][R2.64], R15 ;  /* 0x0000000f02007986 */ /* 0x000fe2000c101908 */
[----:B------:R-:W-:Y:S05]  /*0de0*/  EXIT ;  /* 0x000000000000794d */ /* 0x000fea0003800000 */
.L_x_13:
[----:B------:R-:W-:-:S00]  /*0df0*/  BRA `(.L_x_13) ;  /* 0xfffffffc00fc7947 */ /* 0x000fc0000383ffff */
[----:B------:R-:W-:-:S00]  /*0e00*/  NOP ;  /* 0x0000000000007918 */ /* 0x000fc00000000000 */
[----:B------:R-:W-:-:S00]  /*0e10*/  NOP ;  /* 0x0000000000007918 */ /* 0x000fc00000000000 */
[----:B------:R-:W-:-:S00]  /*0e20*/  NOP ;  /* 0x0000000000007918 */ /* 0x000fc00000000000 */
[----:B------:R-:W-:-:S00]  /*0e30*/  NOP ;  /* 0x0000000000007918 */ /* 0x000fc00000000000 */
[----:B------:R-:W-:-:S00]  /*0e40*/  NOP ;  /* 0x0000000000007918 */ /* 0x000fc00000000000 */
[----:B------:R-:W-:-:S00]  /*0e50*/  NOP ;  /* 0x0000000000007918 */ /* 0x000fc00000000000 */
[----:B------:R-:W-:-:S00]  /*0e60*/  NOP ;  /* 0x0000000000007918 */ /* 0x000fc00000000000 */
[----:B------:R-:W-:-:S00]  /*0e70*/  NOP ;  /* 0x0000000000007918 */ /* 0x000fc00000000000 */
.L_x_14:


//--------------------- .nv.global.init           --------------------------
	.section	.nv.global.init,"aw",@progbits
.nv.global.init:
	.type		$str,@object
	.size		$str,(.L_0 - $str)
$str:
        /*0000*/ 	.byte	0x57, 0x41, 0x52, 0x4e, 0x49, 0x4e, 0x47, 0x3a, 0x20, 0x62, 0x6c, 0x6f, 0x63, 0x6b, 0x44, 0x69
        /*0010*/ 	.byte	0x6d, 0x2e, 0x78, 0x20, 0x6d, 0x75, 0x73, 0x74, 0x20, 0x62, 0x65, 0x20, 0x65, 0x71, 0x75, 0x61
        /*0020*/ 	.byte	0x6c, 0x20, 0x74, 0x6f, 0x20, 0x62, 0x6c, 0x6f, 0x63, 0x6b, 0x44, 0x69, 0x6d, 0x2e, 0x79, 0x0a
        /*0030*/ 	.byte	0x00
.L_0:


//--------------------- .nv.shared._Z10gemmKernelPKfS0_Pfiiijjffbb --------------------------
	.section	.nv.shared._Z10gemmKernelPKfS0_Pfiiijjffbb,"aw",@nobits
	.sectionflags	@""
	.align	16
	.zero		1024


//--------------------- .nv.shared.reserved.0     --------------------------
	.section	.nv.shared.reserved.0,"aw",@nobits
	.weak		__nv_reservedSMEM_offset_0_alias
	.size		__nv_reservedSMEM_offset_0_alias, 0, 64
	.other		__nv_reservedSMEM_offset_0_alias,@"STO_CUDA_RESERVED_SHARED STV_DEFAULT"
__nv_reservedSMEM_offset_0_alias:
	.zero		0
	.zero		64


//--------------------- .nv.constant0._Z10gemmKernelPKfS0_Pfiiijjffbb --------------------------
	.section	.nv.constant0._Z10gemmKernelPKfS0_Pfiiijjffbb,"a",@progbits
	.sectionflags	@""
	.align	4
.nv.constant0._Z10gemmKernelPKfS0_Pfiiijjffbb:
	.zero		950


//--------------------- SYMBOLS --------------------------

	.type		.nv.reservedSmem.offset0,@object
	.size		.nv.reservedSmem.offset0,0x4
	.type		.nv.reservedSmem.cap,@object
	.size		.nv.reservedSmem.cap,0x4
	.type		vprintf,@function
